	.headerflags	@"EF_CUDA_TEXMODE_UNIFIED EF_CUDA_64BIT_ADDRESS EF_CUDA_ACCELERATORS EF_CUDA_SM90 EF_CUDA_VIRTUAL_SM(EF_CUDA_SM90)"
	.elftype	@"ET_EXEC"


//--------------------- .nv.info                  --------------------------
	.section	.nv.info,"",@"SHT_CUDA_INFO"
	.align	4


	//----- nvinfo : EIATTR_REGCOUNT
	.align		4
        /*0000*/ 	.byte	0x04, 0x2f
        /*0002*/ 	.short	(.L_1 - .L_0)
	.align		4
.L_0:
        /*0004*/ 	.word	index@(triton_poi_fused__to_copy_36)
        /*0008*/ 	.word	0x0000000a


	//----- nvinfo : EIATTR_MIN_STACK_SIZE
	.align		4
.L_1:
        /*000c*/ 	.byte	0x04, 0x12
        /*000e*/ 	.short	(.L_3 - .L_2)
	.align		4
.L_2:
        /*0010*/ 	.word	index@(triton_poi_fused__to_copy_36)
        /*0014*/ 	.word	0x00000000


	//----- nvinfo : EIATTR_FRAME_SIZE
	.align		4
.L_3:
        /*0018*/ 	.byte	0x04, 0x11
        /*001a*/ 	.short	(.L_5 - .L_4)
	.align		4
.L_4:
        /*001c*/ 	.word	index@(triton_poi_fused__to_copy_36)
        /*0020*/ 	.word	0x00000000


	//----- nvinfo : EIATTR_MIN_STACK_SIZE
	.align		4
.L_5:
        /*0024*/ 	.byte	0x04, 0x12
        /*0026*/ 	.short	(.L_7 - .L_6)
	.align		4
.L_6:
        /*0028*/ 	.word	index@(triton_poi_fused__to_copy_36)
        /*002c*/ 	.word	0x00000000
.L_7:


//--------------------- .nv.info.triton_poi_fused__to_copy_36 --------------------------
	.section	.nv.info.triton_poi_fused__to_copy_36,"",@"SHT_CUDA_INFO"
	.sectionflags	@""
	.align	4


	//----- nvinfo : EIATTR_CUDA_API_VERSION
	.align		4
        /*0000*/ 	.byte	0x04, 0x37
        /*0002*/ 	.short	(.L_9 - .L_8)
.L_8:
        /*0004*/ 	.word	0x0000007c


	//----- nvinfo : EIATTR_KPARAM_INFO
	.align		4
.L_9:
        /*0008*/ 	.byte	0x04, 0x17
        /*000a*/ 	.short	(.L_11 - .L_10)
.L_10:
        /*000c*/ 	.word	0x00000000
        /*0010*/ 	.short	0x0001
        /*0012*/ 	.short	0x0008
        /*0014*/ 	.byte	0x00, 0xf0, 0x11, 0x00


	//----- nvinfo : EIATTR_KPARAM_INFO
	.align		4
.L_11:
        /*0018*/ 	.byte	0x04, 0x17
        /*001a*/ 	.short	(.L_13 - .L_12)
.L_12:
        /*001c*/ 	.word	0x00000000
        /*0020*/ 	.short	0x0000
        /*0022*/ 	.short	0x0000
        /*0024*/ 	.byte	0x00, 0xf4, 0x21, 0x00


	//----- nvinfo : EIATTR_SPARSE_MMA_MASK
	.align		4
.L_13:
        /*0028*/ 	.byte	0x03, 0x50
        /*002a*/ 	.short	0x0000


	//----- nvinfo : EIATTR_MAXREG_COUNT
	.align		4
        /*002c*/ 	.byte	0x03, 0x1b
        /*002e*/ 	.short	0x00ff


	//----- nvinfo : EIATTR_EXIT_INSTR_OFFSETS
	.align		4
        /*0030*/ 	.byte	0x04, 0x1c
        /*0032*/ 	.short	(.L_15 - .L_14)


	//   ....[0]....
.L_14:
        /*0034*/ 	.word	0x00000100


	//   ....[1]....
        /*0038*/ 	.word	0x00000130


	//----- nvinfo : EIATTR_REQNTID
	.align		4
.L_15:
        /*003c*/ 	.byte	0x04, 0x10
        /*003e*/ 	.short	(.L_17 - .L_16)
.L_16:
        /*0040*/ 	.word	0x00000020
        /*0044*/ 	.word	0x00000001
        /*0048*/ 	.word	0x00000001


	//----- nvinfo : EIATTR_CBANK_PARAM_SIZE
	.align		4
.L_17:
        /*004c*/ 	.byte	0x03, 0x19
        /*004e*/ 	.short	0x000c


	//----- nvinfo : EIATTR_PARAM_CBANK
	.align		4
        /*0050*/ 	.byte	0x04, 0x0a
        /*0052*/ 	.short	(.L_19 - .L_18)
	.align		4
.L_18:
        /*0054*/ 	.word	index@(.nv.constant0.triton_poi_fused__to_copy_36)
        /*0058*/ 	.short	0x0210
        /*005a*/ 	.short	0x000c


	//----- nvinfo : EIATTR_SW_WAR
	.align		4
.L_19:
        /*005c*/ 	.byte	0x04, 0x36
        /*005e*/ 	.short	(.L_21 - .L_20)
.L_20:
        /*0060*/ 	.word	0x00000008
.L_21:


//--------------------- .nv.callgraph             --------------------------
	.section	.nv.callgraph,"",@"SHT_CUDA_CALLGRAPH"
	.align	4
	.sectionentsize	8
	.align		4
        /*0000*/ 	.word	0x00000000
	.align		4
        /*0004*/ 	.word	0xffffffff
	.align		4
        /*0008*/ 	.word	0x00000000
	.align		4
        /*000c*/ 	.word	0xfffffffe
	.align		4
        /*0010*/ 	.word	0x00000000
	.align		4
        /*0014*/ 	.word	0xfffffffd
	.align		4
        /*0018*/ 	.word	0x00000000
	.align		4
        /*001c*/ 	.word	0xfffffffc


//--------------------- .text.triton_poi_fused__to_copy_36 --------------------------
	.section	.text.triton_poi_fused__to_copy_36,"ax",@progbits
	.align	128
        .global         triton_poi_fused__to_copy_36
        .type           triton_poi_fused__to_copy_36,@function
        .size           triton_poi_fused__to_copy_36,(.L_x_1 - triton_poi_fused__to_copy_36)
        .other          triton_poi_fused__to_copy_36,@"STO_CUDA_ENTRY STV_DEFAULT"
triton_poi_fused__to_copy_36:
.text.triton_poi_fused__to_copy_36:
[----:B------:R-:W0:Y:S02]  /*0000*/  LDC R1, c[0x0][0x28] ;  /* 0x00000a00ff017b82 */ /* 0x000e240000000800 */
[----:B------:R-:W1:Y:S01]  /*0010*/  S2R R6, SR_TID.X ;  /* 0x0000000000067919 */ /* 0x000e620000002100 */
[----:B------:R-:W-:Y:S01]  /*0020*/  IMAD.MOV.U32 R7, RZ, RZ, 0x40400000 ;  /* 0x40400000ff077424 */ /* 0x000fe200078e00ff */
[----:B------:R-:W2:Y:S01]  /*0030*/  LDC.64 R2, c[0x0][0x210] ;  /* 0x00008400ff027b82 */ /* 0x000ea20000000a00 */
[----:B------:R-:W3:Y:S01]  /*0040*/  S2R R5, SR_CTAID.X ;  /* 0x0000000000057919 */ /* 0x000ee20000002500 */
[C---:B-1----:R-:W-:Y:S02]  /*0050*/  LOP3.LUT R0, R6.reuse, 0x1, RZ, 0xc0, !PT ;  /* 0x0000000106007812 */ /* 0x042fe400078ec0ff */
[----:B------:R-:W-:-:S03]  /*0060*/  LOP3.LUT P0, RZ, R6, 0x1e, RZ, 0xc0, !PT ;  /* 0x0000001e06ff7812 */ /* 0x000fc6000780c0ff */
[----:B---3--:R-:W-:-:S04]  /*0070*/  IMAD R5, R5, 0x2, R0 ;  /* 0x0000000205057824 */ /* 0x008fc800078e0200 */
[C---:B--2---:R-:W-:Y:S01]  /*0080*/  IMAD.WIDE R2, R5.reuse, 0x8, R2 ;  /* 0x0000000805027825 */ /* 0x044fe200078e0202 */
[----:B------:R-:W-:Y:S02]  /*0090*/  I2FP.F32.S32 R0, R5 ;  /* 0x0000000500007245 */ /* 0x000fe40000201400 */
[----:B------:R-:W-:-:S03]  /*00a0*/  ISETP.LT.AND P0, PT, R5, 0x2, !P0 ;  /* 0x000000020500780c */ /* 0x000fc60004701270 */
[----:B------:R-:W-:-:S04]  /*00b0*/  FADD R0, R0, 0.5 ;  /* 0x3f00000000007421 */ /* 0x000fc80000000000 */
[----:B------:R-:W-:-:S05]  /*00c0*/  FFMA R0, R0, R7, -0.5 ;  /* 0xbf00000000007423 */ /* 0x000fca0000000007 */
[----:B------:R-:W-:-:S04]  /*00d0*/  FMNMX R0, RZ, R0, !PT ;  /* 0x00000000ff007209 */ /* 0x000fc80007800000 */
[----:B------:R-:W1:Y:S02]  /*00e0*/  F2I.TRUNC.NTZ R4, R0 ;  /* 0x0000000000047305 */ /* 0x000e64000020f100 */
[----:B-1----:R-:W-:Y:S01]  /*00f0*/  SHF.R.S32.HI R5, RZ, 0x1f, R4 ;  /* 0x0000001fff057819 */ /* 0x002fe20000011404 */
[----:B------:R-:W-:Y:S06]  /*0100*/  @!P0 EXIT ;  /* 0x000000000000894d */ /* 0x000fec0003800000 */
[----:B------:R-:W-:Y:S02]  /*0110*/  ULDC.64 UR4, c[0x0][0x208] ;  /* 0x0000820000047ab9 */ /* 0x000fe40000000a00 */
[----:B------:R-:W-:Y:S01]  /*0120*/  STG.E.64 desc[UR4][R2.64], R4 ;  /* 0x0000000402007986 */ /* 0x000fe2000c101b04 */
[----:B------:R-:W-:Y:S05]  /*0130*/  EXIT ;  /* 0x000000000000794d */ /* 0x000fea0003800000 */
.L_x_0:
[----:B------:R-:W-:-:S00]  /*0140*/  BRA `(.L_x_0) ;  /* 0xfffffffc00fc7947 */ /* 0x000fc0000383ffff */
[----:B------:R-:W-:-:S00]  /*0150*/  NOP ;  /* 0x0000000000007918 */ /* 0x000fc00000000000 */
        /* <DEDUP_REMOVED lines=10> */
.L_x_1:


//--------------------- .nv.constant0.triton_poi_fused__to_copy_36 --------------------------
	.section	.nv.constant0.triton_poi_fused__to_copy_36,"a",@progbits
	.sectionflags	@""
	.align	4
.nv.constant0.triton_poi_fused__to_copy_36:
	.zero		540
